//
// Generated by NVIDIA NVVM Compiler
//
// Compiler Build ID: CL-36424714
// Cuda compilation tools, release 13.0, V13.0.88
// Based on NVVM 20.0.0
//

.version 9.0
.target sm_100
.address_size 64

	// .globl	_Z15partitionKernelPiiiS_
.extern .shared .align 16 .b8 shared[];

.visible .entry _Z15partitionKernelPiiiS_(
	.param .u64 .ptr .align 1 _Z15partitionKernelPiiiS__param_0,
	.param .u32 _Z15partitionKernelPiiiS__param_1,
	.param .u32 _Z15partitionKernelPiiiS__param_2,
	.param .u64 .ptr .align 1 _Z15partitionKernelPiiiS__param_3
)
{
	.reg .pred 	%p<7>;
	.reg .b32 	%r<29>;
	.reg .b64 	%rd<11>;

	ld.param.u64 	%rd5, [_Z15partitionKernelPiiiS__param_0];
	ld.param.u32 	%r23, [_Z15partitionKernelPiiiS__param_1];
	ld.param.u32 	%r22, [_Z15partitionKernelPiiiS__param_2];
	ld.param.u64 	%rd4, [_Z15partitionKernelPiiiS__param_3];
	cvta.to.global.u64 	%rd1, %rd5;
	mov.u32 	%r15, %tid.x;
	mov.u32 	%r16, %ctaid.x;
	or.b32  	%r17, %r15, %r16;
	setp.ne.s32 	%p1, %r17, 0;
	@%p1 bra 	$L__BB0_10;
	add.s32 	%r18, %r22, %r23;
	shr.u32 	%r19, %r18, 31;
	add.s32 	%r20, %r18, %r19;
	shr.s32 	%r21, %r20, 1;
	mul.wide.s32 	%rd6, %r21, 4;
	add.s64 	%rd7, %rd1, %rd6;
	ld.global.u32 	%r1, [%rd7];
	setp.gt.s32 	%p2, %r23, %r22;
	@%p2 bra 	$L__BB0_9;
$L__BB0_2:
	mov.u32 	%r24, %r23;
$L__BB0_3:
	mov.u32 	%r23, %r24;
	mul.wide.s32 	%rd8, %r23, 4;
	add.s64 	%rd2, %rd1, %rd8;
	ld.global.u32 	%r5, [%rd2];
	setp.lt.s32 	%p3, %r5, %r1;
	add.s32 	%r24, %r23, 1;
	@%p3 bra 	$L__BB0_3;
	mov.u32 	%r25, %r22;
$L__BB0_5:
	mov.u32 	%r22, %r25;
	mul.wide.s32 	%rd9, %r22, 4;
	add.s64 	%rd3, %rd1, %rd9;
	ld.global.u32 	%r8, [%rd3];
	setp.gt.s32 	%p4, %r8, %r1;
	add.s32 	%r25, %r22, -1;
	@%p4 bra 	$L__BB0_5;
	setp.gt.s32 	%p5, %r23, %r22;
	@%p5 bra 	$L__BB0_8;
	st.global.u32 	[%rd2], %r8;
	st.global.u32 	[%rd3], %r5;
	mov.u32 	%r23, %r24;
	mov.u32 	%r22, %r25;
$L__BB0_8:
	setp.le.s32 	%p6, %r23, %r22;
	@%p6 bra 	$L__BB0_2;
$L__BB0_9:
	cvta.to.global.u64 	%rd10, %rd4;
	st.global.u32 	[%rd10], %r23;
$L__BB0_10:
	ret;

}
	// .globl	_Z19insertionSortKernelPii
.visible .entry _Z19insertionSortKernelPii(
	.param .u64 .ptr .align 1 _Z19insertionSortKernelPii_param_0,
	.param .u32 _Z19insertionSortKernelPii_param_1
)
{
	.reg .pred 	%p<7>;
	.reg .b32 	%r<17>;
	.reg .b64 	%rd<11>;

	ld.param.u64 	%rd2, [_Z19insertionSortKernelPii_param_0];
	ld.param.u32 	%r8, [_Z19insertionSortKernelPii_param_1];
	cvta.to.global.u64 	%rd1, %rd2;
	mov.u32 	%r9, %tid.x;
	mov.u32 	%r10, %ctaid.x;
	or.b32  	%r11, %r9, %r10;
	setp.ne.s32 	%p1, %r11, 0;
	setp.lt.s32 	%p2, %r8, 2;
	or.pred  	%p3, %p1, %p2;
	@%p3 bra 	$L__BB1_6;
	mov.b32 	%r14, 1;
$L__BB1_2:
	mul.wide.u32 	%rd3, %r14, 4;
	add.s64 	%rd4, %rd1, %rd3;
	ld.global.u32 	%r2, [%rd4];
	mov.u32 	%r15, %r14;
$L__BB1_3:
	add.s32 	%r4, %r15, -1;
	mul.wide.u32 	%rd5, %r4, 4;
	add.s64 	%rd6, %rd1, %rd5;
	ld.global.u32 	%r5, [%rd6];
	setp.le.s32 	%p4, %r5, %r2;
	mov.u32 	%r16, %r15;
	@%p4 bra 	$L__BB1_5;
	mul.wide.u32 	%rd7, %r15, 4;
	add.s64 	%rd8, %rd1, %rd7;
	st.global.u32 	[%rd8], %r5;
	setp.gt.s32 	%p5, %r15, 1;
	mov.b32 	%r16, 0;
	mov.u32 	%r15, %r4;
	@%p5 bra 	$L__BB1_3;
$L__BB1_5:
	mul.wide.s32 	%rd9, %r16, 4;
	add.s64 	%rd10, %rd1, %rd9;
	st.global.u32 	[%rd10], %r2;
	add.s32 	%r14, %r14, 1;
	setp.ne.s32 	%p6, %r14, %r8;
	@%p6 bra 	$L__BB1_2;
$L__BB1_6:
	ret;

}
	// .globl	_Z17bitonicSortKernelPiii
.visible .entry _Z17bitonicSortKernelPiii(
	.param .u64 .ptr .align 1 _Z17bitonicSortKernelPiii_param_0,
	.param .u32 _Z17bitonicSortKernelPiii_param_1,
	.param .u32 _Z17bitonicSortKernelPiii_param_2
)
{
	.reg .pred 	%p<12>;
	.reg .b32 	%r<30>;
	.reg .b64 	%rd<5>;

	ld.param.u64 	%rd2, [_Z17bitonicSortKernelPiii_param_0];
	ld.param.u32 	%r16, [_Z17bitonicSortKernelPiii_param_1];
	ld.param.u32 	%r15, [_Z17bitonicSortKernelPiii_param_2];
	cvta.to.global.u64 	%rd3, %rd2;
	mov.u32 	%r1, %tid.x;
	setp.ge.s32 	%p1, %r1, %r15;
	add.s32 	%r17, %r16, %r1;
	mul.wide.s32 	%rd4, %r17, 4;
	add.s64 	%rd1, %rd3, %rd4;
	shl.b32 	%r18, %r1, 2;
	mov.u32 	%r19, shared;
	add.s32 	%r2, %r19, %r18;
	@%p1 bra 	$L__BB2_2;
	ld.global.u32 	%r20, [%rd1];
	st.shared.u32 	[%r2], %r20;
$L__BB2_2:
	bar.sync 	0;
	setp.lt.s32 	%p2, %r15, 2;
	@%p2 bra 	$L__BB2_13;
	mov.b32 	%r28, 2;
$L__BB2_4:
	and.b32  	%r4, %r28, %r1;
	mov.u32 	%r29, %r28;
$L__BB2_5:
	mov.u32 	%r5, %r29;
	shr.u32 	%r29, %r5, 1;
	xor.b32  	%r7, %r29, %r1;
	setp.le.u32 	%p3, %r7, %r1;
	max.s32 	%r22, %r7, %r1;
	setp.ge.s32 	%p4, %r22, %r15;
	or.pred  	%p5, %p4, %p3;
	@%p5 bra 	$L__BB2_11;
	setp.ne.s32 	%p6, %r4, 0;
	@%p6 bra 	$L__BB2_9;
	ld.shared.u32 	%r8, [%r2];
	shl.b32 	%r25, %r7, 2;
	add.s32 	%r9, %r19, %r25;
	ld.shared.u32 	%r10, [%r9];
	setp.le.s32 	%p8, %r8, %r10;
	@%p8 bra 	$L__BB2_11;
	st.shared.u32 	[%r2], %r10;
	st.shared.u32 	[%r9], %r8;
	bra.uni 	$L__BB2_11;
$L__BB2_9:
	ld.shared.u32 	%r11, [%r2];
	shl.b32 	%r23, %r7, 2;
	add.s32 	%r12, %r19, %r23;
	ld.shared.u32 	%r13, [%r12];
	setp.ge.s32 	%p7, %r11, %r13;
	@%p7 bra 	$L__BB2_11;
	st.shared.u32 	[%r2], %r13;
	st.shared.u32 	[%r12], %r11;
$L__BB2_11:
	bar.sync 	0;
	setp.gt.u32 	%p9, %r5, 3;
	@%p9 bra 	$L__BB2_5;
	shl.b32 	%r28, %r28, 1;
	setp.le.s32 	%p10, %r28, %r15;
	@%p10 bra 	$L__BB2_4;
$L__BB2_13:
	setp.ge.s32 	%p11, %r1, %r15;
	@%p11 bra 	$L__BB2_15;
	ld.shared.u32 	%r27, [%r2];
	st.global.u32 	[%rd1], %r27;
$L__BB2_15:
	ret;

}


// ===== COMPILED SASS (sm_100) =====

	.target	sm_100

	.elftype	@"ET_EXEC"


//--------------------- .note.nv.tkinfo           --------------------------
	.section	.note.nv.tkinfo,"",@"SHT_NOTE"
	.sectionflags	@"SHF_NOTE_NV_TKINFO"
	.tkinfo
        /*0018*/ 	.word	0x00000002
        /*0030*/ 	.string	""
        /*0030*/ 	.string	"ptxas"
        /*0030*/ 	.string	"Cuda compilation tools, release 13.0, V13.0.88"
        /*0030*/ 	.string	"Build cuda_13.0.r13.0/compiler.36424714_0"
        /*0030*/ 	.string	"-arch sm_100 -m 64 "



//--------------------- .note.nv.cuinfo           --------------------------
	.section	.note.nv.cuinfo,"",@"SHT_NOTE"
	.sectionflags	@"SHF_NOTE_NV_CUINFO"
        /*0018*/ 	.short	0x0002
        /*001a*/ 	.short	0x0064
        /*001c*/ 	.short	0x0082
	.zero		2


//--------------------- .nv.info                  --------------------------
	.section	.nv.info,"",@"SHT_CUDA_INFO"
	.align	4


	//----- nvinfo : EIATTR_REGCOUNT
	.align		4
        /*0000*/ 	.byte	0x04, 0x2f
        /*0002*/ 	.short	(.L_1 - .L_0)
	.align		4
.L_0:
        /*0004*/ 	.word	index@(_Z15partitionKernelPiiiS_)
        /*0008*/ 	.word	0x00000014


	//----- nvinfo : EIATTR_FRAME_SIZE
	.align		4
.L_1:
        /*000c*/ 	.byte	0x04, 0x11
        /*000e*/ 	.short	(.L_3 - .L_2)
	.align		4
.L_2:
        /*0010*/ 	.word	index@(_Z15partitionKernelPiiiS_)
        /*0014*/ 	.word	0x00000000


	//----- nvinfo : EIATTR_REGCOUNT
	.align		4
.L_3:
        /*0018*/ 	.byte	0x04, 0x2f
        /*001a*/ 	.short	(.L_5 - .L_4)
	.align		4
.L_4:
        /*001c*/ 	.word	index@(_Z19insertionSortKernelPii)
        /*0020*/ 	.word	0x00000010


	//----- nvinfo : EIATTR_FRAME_SIZE
	.align		4
.L_5:
        /*0024*/ 	.byte	0x04, 0x11
        /*0026*/ 	.short	(.L_7 - .L_6)
	.align		4
.L_6:
        /*0028*/ 	.word	index@(_Z19insertionSortKernelPii)
        /*002c*/ 	.word	0x00000000


	//----- nvinfo : EIATTR_REGCOUNT
	.align		4
.L_7:
        /*0030*/ 	.byte	0x04, 0x2f
        /*0032*/ 	.short	(.L_9 - .L_8)
	.align		4
.L_8:
        /*0034*/ 	.word	index@(_Z17bitonicSortKernelPiii)
        /*0038*/ 	.word	0x0000000a


	//----- nvinfo : EIATTR_FRAME_SIZE
	.align		4
.L_9:
        /*003c*/ 	.byte	0x04, 0x11
        /*003e*/ 	.short	(.L_11 - .L_10)
	.align		4
.L_10:
        /*0040*/ 	.word	index@(_Z17bitonicSortKernelPiii)
        /*0044*/ 	.word	0x00000000


	//----- nvinfo : EIATTR_MIN_STACK_SIZE
	.align		4
.L_11:
        /*0048*/ 	.byte	0x04, 0x12
        /*004a*/ 	.short	(.L_13 - .L_12)
	.align		4
.L_12:
        /*004c*/ 	.word	index@(_Z17bitonicSortKernelPiii)
        /*0050*/ 	.word	0x00000000


	//----- nvinfo : EIATTR_MIN_STACK_SIZE
	.align		4
.L_13:
        /*0054*/ 	.byte	0x04, 0x12
        /*0056*/ 	.short	(.L_15 - .L_14)
	.align		4
.L_14:
        /*0058*/ 	.word	index@(_Z19insertionSortKernelPii)
        /*005c*/ 	.word	0x00000000


	//----- nvinfo : EIATTR_MIN_STACK_SIZE
	.align		4
.L_15:
        /*0060*/ 	.byte	0x04, 0x12
        /*0062*/ 	.short	(.L_17 - .L_16)
	.align		4
.L_16:
        /*0064*/ 	.word	index@(_Z15partitionKernelPiiiS_)
        /*0068*/ 	.word	0x00000000
.L_17:


//--------------------- .nv.compat                --------------------------
	.section	.nv.compat,"",@"SHT_CUDA_COMPAT_INFO"
	.align	4
        /*0000*/ 	.byte	0x02, 0x09, 0x00, 0x00, 0x02, 0x02, 0x01, 0x00, 0x02, 0x05, 0x05, 0x00, 0x03, 0x07, 0x01, 0x01
        /*0010*/ 	.byte	0x02, 0x03, 0x00, 0x00, 0x02, 0x06, 0x01, 0x00, 0x04, 0x0b, 0x08, 0x00, 0x09, 0x00, 0x00, 0x00
        /*0020*/ 	.byte	0x00, 0x00, 0x00, 0x00


//--------------------- .nv.info._Z17bitonicSortKernelPiii --------------------------
	.section	.nv.info._Z17bitonicSortKernelPiii,"",@"SHT_CUDA_INFO"
	.sectionflags	@""
	.align	4


	//----- nvinfo : EIATTR_CUDA_API_VERSION
	.align		4
        /*0000*/ 	.byte	0x04, 0x37
        /*0002*/ 	.short	(.L_19 - .L_18)
.L_18:
        /*0004*/ 	.word	0x00000082


	//----- nvinfo : EIATTR_KPARAM_INFO
	.align		4
.L_19:
        /*0008*/ 	.byte	0x04, 0x17
        /*000a*/ 	.short	(.L_21 - .L_20)
.L_20:
        /*000c*/ 	.word	0x00000000
        /*0010*/ 	.short	0x0002
        /*0012*/ 	.short	0x000c
        /*0014*/ 	.byte	0x00, 0xf0, 0x11, 0x00


	//----- nvinfo : EIATTR_KPARAM_INFO
	.align		4
.L_21:
        /*0018*/ 	.byte	0x04, 0x17
        /*001a*/ 	.short	(.L_23 - .L_22)
.L_22:
        /*001c*/ 	.word	0x00000000
        /*0020*/ 	.short	0x0001
        /*0022*/ 	.short	0x0008
        /*0024*/ 	.byte	0x00, 0xf0, 0x11, 0x00


	//----- nvinfo : EIATTR_KPARAM_INFO
	.align		4
.L_23:
        /*0028*/ 	.byte	0x04, 0x17
        /*002a*/ 	.short	(.L_25 - .L_24)
.L_24:
        /*002c*/ 	.word	0x00000000
        /*0030*/ 	.short	0x0000
        /*0032*/ 	.short	0x0000
        /*0034*/ 	.byte	0x00, 0xf5, 0x21, 0x00


	//----- nvinfo : EIATTR_SPARSE_MMA_MASK
	.align		4
.L_25:
        /*0038*/ 	.byte	0x03, 0x50
        /*003a*/ 	.short	0x0000


	//----- nvinfo : EIATTR_MAXREG_COUNT
	.align		4
        /*003c*/ 	.byte	0x03, 0x1b
        /*003e*/ 	.short	0x00ff


	//----- nvinfo : EIATTR_NUM_BARRIERS
	.align		4
        /*0040*/ 	.byte	0x02, 0x4c
        /*0042*/ 	.byte	0x01
	.zero		1


	//----- nvinfo : EIATTR_MERCURY_ISA_VERSION
	.align		4
        /*0044*/ 	.byte	0x03, 0x5f
        /*0046*/ 	.short	0x0101


	//----- nvinfo : EIATTR_VRC_CTA_INIT_COUNT
	.align		4
        /*0048*/ 	.byte	0x02, 0x4a
	.zero		1
	.zero		1


	//----- nvinfo : EIATTR_EXIT_INSTR_OFFSETS
	.align		4
        /*004c*/ 	.byte	0x04, 0x1c
        /*004e*/ 	.short	(.L_27 - .L_26)


	//   ....[0]....
.L_26:
        /*0050*/ 	.word	0x00000350


	//   ....[1]....
        /*0054*/ 	.word	0x00000380


	//----- nvinfo : EIATTR_CRS_STACK_SIZE
	.align		4
.L_27:
        /*0058*/ 	.byte	0x04, 0x1e
        /*005a*/ 	.short	(.L_29 - .L_28)
.L_28:
        /*005c*/ 	.word	0x00000000


	//----- nvinfo : EIATTR_CBANK_PARAM_SIZE
	.align		4
.L_29:
        /*0060*/ 	.byte	0x03, 0x19
        /*0062*/ 	.short	0x0010


	//----- nvinfo : EIATTR_PARAM_CBANK
	.align		4
        /*0064*/ 	.byte	0x04, 0x0a
        /*0066*/ 	.short	(.L_31 - .L_30)
	.align		4
.L_30:
        /*0068*/ 	.word	index@(.nv.constant0._Z17bitonicSortKernelPiii)
        /*006c*/ 	.short	0x0380
        /*006e*/ 	.short	0x0010


	//----- nvinfo : EIATTR_SW_WAR
	.align		4
.L_31:
        /*0070*/ 	.byte	0x04, 0x36
        /*0072*/ 	.short	(.L_33 - .L_32)
.L_32:
        /*0074*/ 	.word	0x00000008
.L_33:


//--------------------- .nv.info._Z19insertionSortKernelPii --------------------------
	.section	.nv.info._Z19insertionSortKernelPii,"",@"SHT_CUDA_INFO"
	.sectionflags	@""
	.align	4


	//----- nvinfo : EIATTR_CUDA_API_VERSION
	.align		4
        /*0000*/ 	.byte	0x04, 0x37
        /*0002*/ 	.short	(.L_35 - .L_34)
.L_34:
        /*0004*/ 	.word	0x00000082


	//----- nvinfo : EIATTR_KPARAM_INFO
	.align		4
.L_35:
        /*0008*/ 	.byte	0x04, 0x17
        /*000a*/ 	.short	(.L_37 - .L_36)
.L_36:
        /*000c*/ 	.word	0x00000000
        /*0010*/ 	.short	0x0001
        /*0012*/ 	.short	0x0008
        /*0014*/ 	.byte	0x00, 0xf0, 0x11, 0x00


	//----- nvinfo : EIATTR_KPARAM_INFO
	.align		4
.L_37:
        /*0018*/ 	.byte	0x04, 0x17
        /*001a*/ 	.short	(.L_39 - .L_38)
.L_38:
        /*001c*/ 	.word	0x00000000
        /*0020*/ 	.short	0x0000
        /*0022*/ 	.short	0x0000
        /*0024*/ 	.byte	0x00, 0xf5, 0x21, 0x00


	//----- nvinfo : EIATTR_SPARSE_MMA_MASK
	.align		4
.L_39:
        /*0028*/ 	.byte	0x03, 0x50
        /*002a*/ 	.short	0x0000


	//----- nvinfo : EIATTR_MAXREG_COUNT
	.align		4
        /*002c*/ 	.byte	0x03, 0x1b
        /*002e*/ 	.short	0x00ff


	//----- nvinfo : EIATTR_MERCURY_ISA_VERSION
	.align		4
        /*0030*/ 	.byte	0x03, 0x5f
        /*0032*/ 	.short	0x0101


	//----- nvinfo : EIATTR_VRC_CTA_INIT_COUNT
	.align		4
        /*0034*/ 	.byte	0x02, 0x4a
	.zero		1
	.zero		1


	//----- nvinfo : EIATTR_EXIT_INSTR_OFFSETS
	.align		4
        /*0038*/ 	.byte	0x04, 0x1c
        /*003a*/ 	.short	(.L_41 - .L_40)


	//   ....[0]....
.L_40:
        /*003c*/ 	.word	0x00000060


	//   ....[1]....
        /*0040*/ 	.word	0x00000200


	//----- nvinfo : EIATTR_CBANK_PARAM_SIZE
	.align		4
.L_41:
        /*0044*/ 	.byte	0x03, 0x19
        /*0046*/ 	.short	0x000c


	//----- nvinfo : EIATTR_PARAM_CBANK
	.align		4
        /*0048*/ 	.byte	0x04, 0x0a
        /*004a*/ 	.short	(.L_43 - .L_42)
	.align		4
.L_42:
        /*004c*/ 	.word	index@(.nv.constant0._Z19insertionSortKernelPii)
        /*0050*/ 	.short	0x0380
        /*0052*/ 	.short	0x000c


	//----- nvinfo : EIATTR_SW_WAR
	.align		4
.L_43:
        /*0054*/ 	.byte	0x04, 0x36
        /*0056*/ 	.short	(.L_45 - .L_44)
.L_44:
        /*0058*/ 	.word	0x00000008
.L_45:


//--------------------- .nv.info._Z15partitionKernelPiiiS_ --------------------------
	.section	.nv.info._Z15partitionKernelPiiiS_,"",@"SHT_CUDA_INFO"
	.sectionflags	@""
	.align	4


	//----- nvinfo : EIATTR_CUDA_API_VERSION
	.align		4
        /*0000*/ 	.byte	0x04, 0x37
        /*0002*/ 	.short	(.L_47 - .L_46)
.L_46:
        /*0004*/ 	.word	0x00000082


	//----- nvinfo : EIATTR_KPARAM_INFO
	.align		4
.L_47:
        /*0008*/ 	.byte	0x04, 0x17
        /*000a*/ 	.short	(.L_49 - .L_48)
.L_48:
        /*000c*/ 	.word	0x00000000
        /*0010*/ 	.short	0x0003
        /*0012*/ 	.short	0x0010
        /*0014*/ 	.byte	0x00, 0xf5, 0x21, 0x00


	//----- nvinfo : EIATTR_KPARAM_INFO
	.align		4
.L_49:
        /*0018*/ 	.byte	0x04, 0x17
        /*001a*/ 	.short	(.L_51 - .L_50)
.L_50:
        /*001c*/ 	.word	0x00000000
        /*0020*/ 	.short	0x0002
        /*0022*/ 	.short	0x000c
        /*0024*/ 	.byte	0x00, 0xf0, 0x11, 0x00


	//----- nvinfo : EIATTR_KPARAM_INFO
	.align		4
.L_51:
        /*0028*/ 	.byte	0x04, 0x17
        /*002a*/ 	.short	(.L_53 - .L_52)
.L_52:
        /*002c*/ 	.word	0x00000000
        /*0030*/ 	.short	0x0001
        /*0032*/ 	.short	0x0008
        /*0034*/ 	.byte	0x00, 0xf0, 0x11, 0x00


	//----- nvinfo : EIATTR_KPARAM_INFO
	.align		4
.L_53:
        /*0038*/ 	.byte	0x04, 0x17
        /*003a*/ 	.short	(.L_55 - .L_54)
.L_54:
        /*003c*/ 	.word	0x00000000
        /*0040*/ 	.short	0x0000
        /*0042*/ 	.short	0x0000
        /*0044*/ 	.byte	0x00, 0xf5, 0x21, 0x00


	//----- nvinfo : EIATTR_SPARSE_MMA_MASK
	.align		4
.L_55:
        /*0048*/ 	.byte	0x03, 0x50
        /*004a*/ 	.short	0x0000


	//----- nvinfo : EIATTR_MAXREG_COUNT
	.align		4
        /*004c*/ 	.byte	0x03, 0x1b
        /*004e*/ 	.short	0x00ff


	//----- nvinfo : EIATTR_MERCURY_ISA_VERSION
	.align		4
        /*0050*/ 	.byte	0x03, 0x5f
        /*0052*/ 	.short	0x0101


	//----- nvinfo : EIATTR_VRC_CTA_INIT_COUNT
	.align		4
        /*0054*/ 	.byte	0x02, 0x4a
	.zero		1
	.zero		1


	//----- nvinfo : EIATTR_EXIT_INSTR_OFFSETS
	.align		4
        /*0058*/ 	.byte	0x04, 0x1c
        /*005a*/ 	.short	(.L_57 - .L_56)


	//   ....[0]....
.L_56:
        /*005c*/ 	.word	0x00000060


	//   ....[1]....
        /*0060*/ 	.word	0x000002a0


	//----- nvinfo : EIATTR_CBANK_PARAM_SIZE
	.align		4
.L_57:
        /*0064*/ 	.byte	0x03, 0x19
        /*0066*/ 	.short	0x0018


	//----- nvinfo : EIATTR_PARAM_CBANK
	.align		4
        /*0068*/ 	.byte	0x04, 0x0a
        /*006a*/ 	.short	(.L_59 - .L_58)
	.align		4
.L_58:
        /*006c*/ 	.word	index@(.nv.constant0._Z15partitionKernelPiiiS_)
        /*0070*/ 	.short	0x0380
        /*0072*/ 	.short	0x0018


	//----- nvinfo : EIATTR_SW_WAR
	.align		4
.L_59:
        /*0074*/ 	.byte	0x04, 0x36
        /*0076*/ 	.short	(.L_61 - .L_60)
.L_60:
        /*0078*/ 	.word	0x00000008
.L_61:


//--------------------- .nv.callgraph             --------------------------
	.section	.nv.callgraph,"",@"SHT_CUDA_CALLGRAPH"
	.align	4
	.sectionentsize	8
	.align		4
        /*0000*/ 	.word	0x00000000
	.align		4
        /*0004*/ 	.word	0xffffffff
	.align		4
        /*0008*/ 	.word	0x00000000
	.align		4
        /*000c*/ 	.word	0xfffffffe
	.align		4
        /*0010*/ 	.word	0x00000000
	.align		4
        /*0014*/ 	.word	0xfffffffd
	.align		4
        /*0018*/ 	.word	0x00000000
	.align		4
        /*001c*/ 	.word	0xfffffffc


//--------------------- .text._Z17bitonicSortKernelPiii --------------------------
	.section	.text._Z17bitonicSortKernelPiii,"ax",@progbits
	.align	128
        .global         _Z17bitonicSortKernelPiii
        .type           _Z17bitonicSortKernelPiii,@function
        .size           _Z17bitonicSortKernelPiii,(.L_x_16 - _Z17bitonicSortKernelPiii)
        .other          _Z17bitonicSortKernelPiii,@"STO_CUDA_ENTRY STV_DEFAULT"
_Z17bitonicSortKernelPiii:
.text._Z17bitonicSortKernelPiii:
[----:B------:R-:W-:Y:S01]  /*0000*/  LDC R1, c[0x0][0x37c] ;  /* 0x0000df00ff017b82 */ /* 0x000fe20000000800 */
[----:B------:R-:W0:Y:S01]  /*0010*/  S2R R6, SR_TID.X ;  /* 0x0000000000067919 */ /* 0x000e220000002100 */
[----:B------:R-:W0:Y:S06]  /*0020*/  LDCU.64 UR8, c[0x0][0x388] ;  /* 0x00007100ff0877ac */ /* 0x000e2c0008000a00 */
[----:B------:R-:W1:Y:S01]  /*0030*/  LDC.64 R2, c[0x0][0x380] ;  /* 0x0000e000ff027b82 */ /* 0x000e620000000a00 */
[----:B------:R-:W2:Y:S01]  /*0040*/  LDCU.64 UR10, c[0x0][0x358] ;  /* 0x00006b00ff0a77ac */ /* 0x000ea20008000a00 */
[C---:B0-----:R-:W-:Y:S01]  /*0050*/  ISETP.GE.AND P0, PT, R6.reuse, UR9, PT ;  /* 0x0000000906007c0c */ /* 0x041fe2000bf06270 */
[----:B------:R-:W-:-:S04]  /*0060*/  VIADD R5, R6, UR8 ;  /* 0x0000000806057c36 */ /* 0x000fc80008000000 */
[----:B-1----:R-:W-:-:S08]  /*0070*/  IMAD.WIDE R2, R5, 0x4, R2 ;  /* 0x0000000405027825 */ /* 0x002fd000078e0202 */
[----:B--2---:R-:W2:Y:S01]  /*0080*/  @!P0 LDG.E R5, desc[UR10][R2.64] ;  /* 0x0000000a02058981 */ /* 0x004ea2000c1e1900 */
[----:B------:R-:W0:Y:S01]  /*0090*/  S2UR UR5, SR_CgaCtaId ;  /* 0x00000000000579c3 */ /* 0x000e220000008800 */
[----:B------:R-:W-:Y:S01]  /*00a0*/  UMOV UR4, 0x400 ;  /* 0x0000040000047882 */ /* 0x000fe20000000000 */
[----:B------:R-:W-:Y:S02]  /*00b0*/  UISETP.GE.AND UP0, UPT, UR9, 0x2, UPT ;  /* 0x000000020900788c */ /* 0x000fe4000bf06270 */
[----:B0-----:R-:W-:-:S06]  /*00c0*/  ULEA UR4, UR5, UR4, 0x18 ;  /* 0x0000000405047291 */ /* 0x001fcc000f8ec0ff */
[----:B------:R-:W-:-:S05]  /*00d0*/  LEA R0, R6, UR4, 0x2 ;  /* 0x0000000406007c11 */ /* 0x000fca000f8e10ff */
[----:B--2---:R0:W-:Y:S01]  /*00e0*/  @!P0 STS [R0], R5 ;  /* 0x0000000500008388 */ /* 0x0041e20000000800 */
[----:B------:R-:W-:Y:S06]  /*00f0*/  BAR.SYNC.DEFER_BLOCKING 0x0 ;  /* 0x0000000000007b1d */ /* 0x000fec0000010000 */
[----:B------:R-:W-:Y:S05]  /*0100*/  BRA.U !UP0, `(.L_x_0) ;  /* 0x00000001088c7547 */ /* 0x000fea000b800000 */
[----:B------:R-:W-:-:S05]  /*0110*/  UMOV UR5, 0x2 ;  /* 0x0000000200057882 */ /* 0x000fca0000000000 */
.L_x_5:
[----:B-1----:R-:W1:Y:S01]  /*0120*/  LDCU UR8, c[0x0][0x38c] ;  /* 0x00007180ff0877ac */ /* 0x002e620008000800 */
[----:B0-----:R-:W-:-:S05]  /*0130*/  UMOV UR6, UR5 ;  /* 0x0000000500067c82 */ /* 0x001fca0008000000 */
.L_x_4:
[----:B------:R-:W-:Y:S01]  /*0140*/  UMOV UR7, UR6 ;  /* 0x0000000600077c82 */ /* 0x000fe20008000000 */
[----:B------:R-:W-:Y:S01]  /*0150*/  USHF.R.U32.HI UR6, URZ, 0x1, UR6 ;  /* 0x00000001ff067899 */ /* 0x000fe20008011606 */
[----:B------:R-:W-:Y:S01]  /*0160*/  BSSY.RECONVERGENT B0, `(.L_x_1) ;  /* 0x0000017000007945 */ /* 0x000fe20003800200 */
[----:B-1----:R-:W-:-:S04]  /*0170*/  UMOV UR9, UR8 ;  /* 0x0000000800097c82 */ /* 0x002fc80008000000 */
[----:B0-----:R-:W-:-:S04]  /*0180*/  LOP3.LUT R5, R6, UR6, RZ, 0x3c, !PT ;  /* 0x0000000606057c12 */ /* 0x001fc8000f8e3cff */
[CC--:B------:R-:W-:Y:S02]  /*0190*/  ISETP.GT.U32.AND P0, PT, R5.reuse, R6.reuse, PT ;  /* 0x000000060500720c */ /* 0x0c0fe40003f04070 */
[----:B------:R-:W-:-:S04]  /*01a0*/  VIMNMX R4, PT, PT, R5, R6, !PT ;  /* 0x0000000605047248 */ /* 0x000fc80007fe0100 */
[----:B------:R-:W-:-:S13]  /*01b0*/  ISETP.GE.OR P0, PT, R4, UR9, !P0 ;  /* 0x0000000904007c0c */ /* 0x000fda000c706670 */
[----:B------:R-:W-:Y:S05]  /*01c0*/  @P0 BRA `(.L_x_2) ;  /* 0x0000000000400947 */ /* 0x000fea0003800000 */
[----:B------:R-:W-:-:S13]  /*01d0*/  LOP3.LUT P0, RZ, R6, UR5, RZ, 0xc0, !PT ;  /* 0x0000000506ff7c12 */ /* 0x000fda000f80c0ff */
[----:B------:R-:W-:Y:S05]  /*01e0*/  @P0 BRA `(.L_x_3) ;  /* 0x0000000000200947 */ /* 0x000fea0003800000 */
[----:B------:R-:W-:Y:S01]  /*01f0*/  LEA R5, R5, UR4, 0x2 ;  /* 0x0000000405057c11 */ /* 0x000fe2000f8e10ff */
[----:B------:R-:W-:Y:S04]  /*0200*/  LDS R4, [R0] ;  /* 0x0000000000047984 */ /* 0x000fe80000000800 */
[----:B------:R-:W0:Y:S02]  /*0210*/  LDS R7, [R5] ;  /* 0x0000000005077984 */ /* 0x000e240000000800 */
[----:B0-----:R-:W-:-:S13]  /*0220*/  ISETP.GT.AND P0, PT, R4, R7, PT ;  /* 0x000000070400720c */ /* 0x001fda0003f04270 */
[----:B------:R-:W-:Y:S05]  /*0230*/  @!P0 BRA `(.L_x_2) ;  /* 0x0000000000248947 */ /* 0x000fea0003800000 */
[----:B------:R1:W-:Y:S04]  /*0240*/  STS [R0], R7 ;  /* 0x0000000700007388 */ /* 0x0003e80000000800 */
[----:B------:R1:W-:Y:S01]  /*0250*/  STS [R5], R4 ;  /* 0x0000000405007388 */ /* 0x0003e20000000800 */
[----:B------:R-:W-:Y:S05]  /*0260*/  BRA `(.L_x_2) ;  /* 0x0000000000187947 */ /* 0x000fea0003800000 */
.L_x_3:
[----:B------:R-:W-:Y:S01]  /*0270*/  LEA R7, R5, UR4, 0x2 ;  /* 0x0000000405077c11 */ /* 0x000fe2000f8e10ff */
[----:B------:R-:W-:Y:S04]  /*0280*/  LDS R4, [R0] ;  /* 0x0000000000047984 */ /* 0x000fe80000000800 */
[----:B------:R-:W0:Y:S02]  /*0290*/  LDS R5, [R7] ;  /* 0x0000000007057984 */ /* 0x000e240000000800 */
[----:B0-----:R-:W-:-:S13]  /*02a0*/  ISETP.GE.AND P0, PT, R4, R5, PT ;  /* 0x000000050400720c */ /* 0x001fda0003f06270 */
[----:B------:R0:W-:Y:S04]  /*02b0*/  @!P0 STS [R0], R5 ;  /* 0x0000000500008388 */ /* 0x0001e80000000800 */
[----:B------:R0:W-:Y:S02]  /*02c0*/  @!P0 STS [R7], R4 ;  /* 0x0000000407008388 */ /* 0x0001e40000000800 */
.L_x_2:
[----:B------:R-:W-:Y:S05]  /*02d0*/  BSYNC.RECONVERGENT B0 ;  /* 0x0000000000007941 */ /* 0x000fea0003800200 */
.L_x_1:
[----:B------:R-:W-:Y:S01]  /*02e0*/  BAR.SYNC.DEFER_BLOCKING 0x0 ;  /* 0x0000000000007b1d */ /* 0x000fe20000010000 */
[----:B------:R-:W-:-:S09]  /*02f0*/  UISETP.GT.U32.AND UP0, UPT, UR7, 0x3, UPT ;  /* 0x000000030700788c */ /* 0x000fd2000bf04070 */
[----:B------:R-:W-:Y:S05]  /*0300*/  BRA.U UP0, `(.L_x_4) ;  /* 0xfffffffd008c7547 */ /* 0x000fea000b83ffff */
[----:B------:R-:W-:-:S04]  /*0310*/  USHF.L.U32 UR5, UR5, 0x1, URZ ;  /* 0x0000000105057899 */ /* 0x000fc800080006ff */
[----:B------:R-:W-:-:S09]  /*0320*/  UISETP.GT.AND UP0, UPT, UR5, UR9, UPT ;  /* 0x000000090500728c */ /* 0x000fd2000bf04270 */
[----:B------:R-:W-:Y:S05]  /*0330*/  BRA.U !UP0, `(.L_x_5) ;  /* 0xfffffffd08787547 */ /* 0x000fea000b83ffff */
.L_x_0:
[----:B------:R-:W-:-:S13]  /*0340*/  ISETP.GE.AND P0, PT, R6, UR9, PT ;  /* 0x0000000906007c0c */ /* 0x000fda000bf06270 */
[----:B------:R-:W-:Y:S05]  /*0350*/  @P0 EXIT ;  /* 0x000000000000094d */ /* 0x000fea0003800000 */
[----:B01----:R-:W0:Y:S04]  /*0360*/  LDS R5, [R0] ;  /* 0x0000000000057984 */ /* 0x003e280000000800 */
[----:B0-----:R-:W-:Y:S01]  /*0370*/  STG.E desc[UR10][R2.64], R5 ;  /* 0x0000000502007986 */ /* 0x001fe2000c10190a */
[----:B------:R-:W-:Y:S05]  /*0380*/  EXIT ;  /* 0x000000000000794d */ /* 0x000fea0003800000 */
.L_x_6:
[----:B------:R-:W-:-:S00]  /*0390*/  BRA `(.L_x_6) ;  /* 0xfffffffc00fc7947 */ /* 0x000fc0000383ffff */
[----:B------:R-:W-:-:S00]  /*03a0*/  NOP ;  /* 0x0000000000007918 */ /* 0x000fc00000000000 */
        /* <DEDUP_REMOVED lines=13> */
.L_x_16:


//--------------------- .text._Z19insertionSortKernelPii --------------------------
	.section	.text._Z19insertionSortKernelPii,"ax",@progbits
	.align	128
        .global         _Z19insertionSortKernelPii
        .type           _Z19insertionSortKernelPii,@function
        .size           _Z19insertionSortKernelPii,(.L_x_17 - _Z19insertionSortKernelPii)
        .other          _Z19insertionSortKernelPii,@"STO_CUDA_ENTRY STV_DEFAULT"
_Z19insertionSortKernelPii:
.text._Z19insertionSortKernelPii:
[----:B------:R-:W-:Y:S01]  /*0000*/  LDC R1, c[0x0][0x37c] ;  /* 0x0000df00ff017b82 */ /* 0x000fe20000000800 */
[----:B------:R-:W0:Y:S07]  /*0010*/  S2R R0, SR_TID.X ;  /* 0x0000000000007919 */ /* 0x000e2e0000002100 */
[----:B------:R-:W0:Y:S08]  /*0020*/  S2UR UR4, SR_CTAID.X ;  /* 0x00000000000479c3 */ /* 0x000e300000002500 */
[----:B------:R-:W1:Y:S01]  /*0030*/  LDC R2, c[0x0][0x388] ;  /* 0x0000e200ff027b82 */ /* 0x000e620000000800 */
[----:B0-----:R-:W-:-:S04]  /*0040*/  LOP3.LUT P0, RZ, R0, UR4, RZ, 0xfc, !PT ;  /* 0x0000000400ff7c12 */ /* 0x001fc8000f80fcff */
[----:B-1----:R-:W-:-:S13]  /*0050*/  ISETP.LT.OR P0, PT, R2, 0x2, P0 ;  /* 0x000000020200780c */ /* 0x002fda0000701670 */
[----:B------:R-:W-:Y:S05]  /*0060*/  @P0 EXIT ;  /* 0x000000000000094d */ /* 0x000fea0003800000 */
[----:B------:R-:W-:Y:S01]  /*0070*/  IMAD.MOV.U32 R7, RZ, RZ, 0x1 ;  /* 0x00000001ff077424 */ /* 0x000fe200078e00ff */
[----:B------:R-:W0:Y:S01]  /*0080*/  LDCU.64 UR4, c[0x0][0x358] ;  /* 0x00006b00ff0477ac */ /* 0x000e220008000a00 */
[----:B------:R-:W-:-:S05]  /*0090*/  NOP ;  /* 0x0000000000007918 */ /* 0x000fca0000000000 */
.L_x_9:
[----:B-1----:R-:W1:Y:S01]  /*00a0*/  LDC.64 R2, c[0x0][0x380] ;  /* 0x0000e000ff027b82 */ /* 0x002e620000000a00 */
[----:B------:R-:W2:Y:S07]  /*00b0*/  LDCU UR6, c[0x0][0x388] ;  /* 0x00007100ff0677ac */ /* 0x000eae0008000800 */
[----:B------:R-:W3:Y:S01]  /*00c0*/  LDC.64 R4, c[0x0][0x380] ;  /* 0x0000e000ff047b82 */ /* 0x000ee20000000a00 */
[----:B-1----:R-:W-:-:S05]  /*00d0*/  IMAD.WIDE.U32 R2, R7, 0x4, R2 ;  /* 0x0000000407027825 */ /* 0x002fca00078e0002 */
[----:B0-----:R0:W5:Y:S01]  /*00e0*/  LDG.E R11, desc[UR4][R2.64] ;  /* 0x00000004020b7981 */ /* 0x001162000c1e1900 */
[----:B------:R-:W-:Y:S01]  /*00f0*/  IMAD.MOV.U32 R9, RZ, RZ, R7 ;  /* 0x000000ffff097224 */ /* 0x000fe200078e0007 */
[----:B------:R-:W-:-:S04]  /*0100*/  IADD3 R7, PT, PT, R7, 0x1, RZ ;  /* 0x0000000107077810 */ /* 0x000fc80007ffe0ff */
[----:B--23--:R-:W-:-:S13]  /*0110*/  ISETP.NE.AND P0, PT, R7, UR6, PT ;  /* 0x0000000607007c0c */ /* 0x00cfda000bf05270 */
.L_x_8:
[----:B------:R-:W-:-:S04]  /*0120*/  VIADD R13, R9, 0xffffffff ;  /* 0xffffffff090d7836 */ /* 0x000fc80000000000 */
[----:B01----:R-:W-:-:S05]  /*0130*/  IMAD.WIDE.U32 R2, R13, 0x4, R4 ;  /* 0x000000040d027825 */ /* 0x003fca00078e0004 */
[----:B------:R-:W2:Y:S02]  /*0140*/  LDG.E R0, desc[UR4][R2.64] ;  /* 0x0000000402007981 */ /* 0x000ea4000c1e1900 */
[----:B--2--5:R-:W-:-:S13]  /*0150*/  ISETP.GT.AND P1, PT, R0, R11, PT ;  /* 0x0000000b0000720c */ /* 0x024fda0003f24270 */
[----:B------:R-:W-:Y:S05]  /*0160*/  @!P1 BRA `(.L_x_7) ;  /* 0x0000000000189947 */ /* 0x000fea0003800000 */
[C---:B------:R-:W-:Y:S01]  /*0170*/  ISETP.GT.AND P1, PT, R9.reuse, 0x1, PT ;  /* 0x000000010900780c */ /* 0x040fe20003f24270 */
[----:B------:R-:W-:Y:S01]  /*0180*/  IMAD.WIDE.U32 R2, R9, 0x4, R4 ;  /* 0x0000000409027825 */ /* 0x000fe200078e0004 */
[----:B------:R-:W-:-:S04]  /*0190*/  MOV R9, R13 ;  /* 0x0000000d00097202 */ /* 0x000fc80000000f00 */
[----:B------:R1:W-:Y:S07]  /*01a0*/  STG.E desc[UR4][R2.64], R0 ;  /* 0x0000000002007986 */ /* 0x0003ee000c101904 */
[----:B------:R-:W-:Y:S05]  /*01b0*/  @P1 BRA `(.L_x_8) ;  /* 0xfffffffc00d81947 */ /* 0x000fea000383ffff */
[----:B------:R-:W-:-:S07]  /*01c0*/  HFMA2 R9, -RZ, RZ, 0, 0 ;  /* 0x00000000ff097431 */ /* 0x000fce00000001ff */
.L_x_7:
[----:B-1----:R-:W-:-:S05]  /*01d0*/  IMAD.WIDE R2, R9, 0x4, R4 ;  /* 0x0000000409027825 */ /* 0x002fca00078e0204 */
[----:B------:R1:W-:Y:S01]  /*01e0*/  STG.E desc[UR4][R2.64], R11 ;  /* 0x0000000b02007986 */ /* 0x0003e2000c101904 */
[----:B------:R-:W-:Y:S05]  /*01f0*/  @P0 BRA `(.L_x_9) ;  /* 0xfffffffc00a80947 */ /* 0x000fea000383ffff */
[----:B------:R-:W-:Y:S05]  /*0200*/  EXIT ;  /* 0x000000000000794d */ /* 0x000fea0003800000 */
.L_x_10:
        /* <DEDUP_REMOVED lines=15> */
.L_x_17:


//--------------------- .text._Z15partitionKernelPiiiS_ --------------------------
	.section	.text._Z15partitionKernelPiiiS_,"ax",@progbits
	.align	128
        .global         _Z15partitionKernelPiiiS_
        .type           _Z15partitionKernelPiiiS_,@function
        .size           _Z15partitionKernelPiiiS_,(.L_x_18 - _Z15partitionKernelPiiiS_)
        .other          _Z15partitionKernelPiiiS_,@"STO_CUDA_ENTRY STV_DEFAULT"
_Z15partitionKernelPiiiS_:
.text._Z15partitionKernelPiiiS_:
[----:B------:R-:W-:Y:S01]  /*0000*/  LDC R1, c[0x0][0x37c] ;  /* 0x0000df00ff017b82 */ /* 0x000fe20000000800 */
[----:B------:R-:W0:Y:S07]  /*0010*/  S2R R0, SR_TID.X ;  /* 0x0000000000007919 */ /* 0x000e2e0000002100 */
[----:B------:R-:W0:Y:S01]  /*0020*/  S2UR UR4, SR_CTAID.X ;  /* 0x00000000000479c3 */ /* 0x000e220000002500 */
[----:B------:R-:W1:Y:S02]  /*0030*/  LDCU UR5, c[0x0][0x388] ;  /* 0x00007100ff0577ac */ /* 0x000e640008000800 */
[----:B-1----:R-:W-:Y:S01]  /*0040*/  IMAD.U32 R9, RZ, RZ, UR5 ;  /* 0x00000005ff097e24 */ /* 0x002fe2000f8e00ff */
[----:B0-----:R-:W-:-:S13]  /*0050*/  LOP3.LUT P0, RZ, R0, UR4, RZ, 0xfc, !PT ;  /* 0x0000000400ff7c12 */ /* 0x001fda000f80fcff */
[----:B------:R-:W-:Y:S05]  /*0060*/  @P0 EXIT ;  /* 0x000000000000094d */ /* 0x000fea0003800000 */
[----:B------:R-:W0:Y:S01]  /*0070*/  LDC.64 R6, c[0x0][0x388] ;  /* 0x0000e200ff067b82 */ /* 0x000e220000000a00 */
[----:B------:R-:W1:Y:S07]  /*0080*/  LDCU.64 UR4, c[0x0][0x358] ;  /* 0x00006b00ff0477ac */ /* 0x000e6e0008000a00 */
[----:B------:R-:W2:Y:S08]  /*0090*/  LDC.64 R2, c[0x0][0x380] ;  /* 0x0000e000ff027b82 */ /* 0x000eb00000000a00 */
[----:B------:R-:W3:Y:S01]  /*00a0*/  LDC R0, c[0x0][0x38c] ;  /* 0x0000e300ff007b82 */ /* 0x000ee20000000800 */
[----:B0-----:R-:W-:Y:S01]  /*00b0*/  ISETP.GT.AND P0, PT, R6, R7, PT ;  /* 0x000000070600720c */ /* 0x001fe20003f04270 */
[----:B------:R-:W-:-:S05]  /*00c0*/  IMAD.IADD R4, R7, 0x1, R6 ;  /* 0x0000000107047824 */ /* 0x000fca00078e0206 */
[----:B------:R-:W-:-:S04]  /*00d0*/  LEA.HI R4, R4, R4, RZ, 0x1 ;  /* 0x0000000404047211 */ /* 0x000fc800078f08ff */
[----:B------:R-:W-:-:S05]  /*00e0*/  SHF.R.S32.HI R5, RZ, 0x1, R4 ;  /* 0x00000001ff057819 */ /* 0x000fca0000011404 */
[----:B--2---:R-:W-:Y:S01]  /*00f0*/  IMAD.WIDE R2, R5, 0x4, R2 ;  /* 0x0000000405027825 */ /* 0x004fe200078e0202 */
[----:B-1-3--:R-:W-:Y:S06]  /*0100*/  @P0 BRA `(.L_x_11) ;  /* 0x00000000005c0947 */ /* 0x00afec0003800000 */
[----:B------:R0:W5:Y:S02]  /*0110*/  LDG.E R8, desc[UR4][R2.64] ;  /* 0x0000000402087981 */ /* 0x000164000c1e1900 */
.L_x_14:
[----:B------:R-:W1:Y:S01]  /*0120*/  LDC.64 R6, c[0x0][0x380] ;  /* 0x0000e000ff067b82 */ /* 0x000e620000000a00 */
[----:B------:R-:W-:-:S07]  /*0130*/  MOV R11, R9 ;  /* 0x00000009000b7202 */ /* 0x000fce0000000f00 */
.L_x_12:
[----:B01----:R-:W-:-:S05]  /*0140*/  IMAD.WIDE R2, R11, 0x4, R6 ;  /* 0x000000040b027825 */ /* 0x003fca00078e0206 */
[----:B------:R-:W2:Y:S01]  /*0150*/  LDG.E R15, desc[UR4][R2.64] ;  /* 0x00000004020f7981 */ /* 0x000ea2000c1e1900 */
[----:B------:R-:W-:Y:S02]  /*0160*/  IMAD.MOV.U32 R9, RZ, RZ, R11 ;  /* 0x000000ffff097224 */ /* 0x000fe400078e000b */
[----:B------:R-:W-:Y:S01]  /*0170*/  VIADD R11, R11, 0x1 ;  /* 0x000000010b0b7836 */ /* 0x000fe20000000000 */
[----:B--2--5:R-:W-:-:S13]  /*0180*/  ISETP.GE.AND P0, PT, R15, R8, PT ;  /* 0x000000080f00720c */ /* 0x024fda0003f06270 */
[----:B------:R-:W-:Y:S05]  /*0190*/  @!P0 BRA `(.L_x_12) ;  /* 0xfffffffc00e88947 */ /* 0x000fea000383ffff */
[----:B------:R-:W-:-:S07]  /*01a0*/  MOV R13, R0 ;  /* 0x00000000000d7202 */ /* 0x000fce0000000f00 */
.L_x_13:
[----:B------:R-:W-:-:S05]  /*01b0*/  IMAD.WIDE R4, R13, 0x4, R6 ;  /* 0x000000040d047825 */ /* 0x000fca00078e0206 */
[----:B------:R-:W2:Y:S01]  /*01c0*/  LDG.E R17, desc[UR4][R4.64] ;  /* 0x0000000404117981 */ /* 0x000ea2000c1e1900 */
[----:B------:R-:W-:Y:S01]  /*01d0*/  IMAD.MOV.U32 R0, RZ, RZ, R13 ;  /* 0x000000ffff007224 */ /* 0x000fe200078e000d */
[----:B------:R-:W-:Y:S02]  /*01e0*/  IADD3 R13, PT, PT, R13, -0x1, RZ ;  /* 0xffffffff0d0d7810 */ /* 0x000fe40007ffe0ff */
[----:B--2---:R-:W-:-:S13]  /*01f0*/  ISETP.GT.AND P0, PT, R17, R8, PT ;  /* 0x000000081100720c */ /* 0x004fda0003f04270 */
[----:B------:R-:W-:Y:S05]  /*0200*/  @P0 BRA `(.L_x_13) ;  /* 0xfffffffc00e80947 */ /* 0x000fea000383ffff */
[----:B------:R-:W-:-:S13]  /*0210*/  ISETP.GT.AND P0, PT, R9, R0, PT ;  /* 0x000000000900720c */ /* 0x000fda0003f04270 */
[----:B------:R-:W-:Y:S01]  /*0220*/  @!P0 IMAD.MOV.U32 R9, RZ, RZ, R11 ;  /* 0x000000ffff098224 */ /* 0x000fe200078e000b */
[----:B------:R-:W-:Y:S01]  /*0230*/  @!P0 MOV R0, R13 ;  /* 0x0000000d00008202 */ /* 0x000fe20000000f00 */
[----:B------:R1:W-:Y:S04]  /*0240*/  @!P0 STG.E desc[UR4][R2.64], R17 ;  /* 0x0000001102008986 */ /* 0x0003e8000c101904 */
[----:B------:R1:W-:Y:S01]  /*0250*/  @!P0 STG.E desc[UR4][R4.64], R15 ;  /* 0x0000000f04008986 */ /* 0x0003e2000c101904 */
[----:B------:R-:W-:-:S13]  /*0260*/  ISETP.GT.AND P0, PT, R9, R0, PT ;  /* 0x000000000900720c */ /* 0x000fda0003f04270 */
[----:B-1----:R-:W-:Y:S05]  /*0270*/  @!P0 BRA `(.L_x_14) ;  /* 0xfffffffc00a88947 */ /* 0x002fea000383ffff */
.L_x_11:
[----:B------:R-:W0:Y:S02]  /*0280*/  LDC.64 R2, c[0x0][0x390] ;  /* 0x0000e400ff027b82 */ /* 0x000e240000000a00 */
[----:B0-----:R-:W-:Y:S01]  /*0290*/  STG.E desc[UR4][R2.64], R9 ;  /* 0x0000000902007986 */ /* 0x001fe2000c101904 */
[----:B------:R-:W-:Y:S05]  /*02a0*/  EXIT ;  /* 0x000000000000794d */ /* 0x000fea0003800000 */
.L_x_15:
        /* <DEDUP_REMOVED lines=13> */
.L_x_18:


//--------------------- .nv.shared._Z17bitonicSortKernelPiii --------------------------
	.section	.nv.shared._Z17bitonicSortKernelPiii,"aw",@nobits
	.sectionflags	@""
	.align	16
	.zero		1024


//--------------------- .nv.shared.reserved.0     --------------------------
	.section	.nv.shared.reserved.0,"aw",@nobits
	.weak		__nv_reservedSMEM_offset_0_alias
	.size		__nv_reservedSMEM_offset_0_alias, 0, 64
	.other		__nv_reservedSMEM_offset_0_alias,@"STO_CUDA_RESERVED_SHARED STV_DEFAULT"
__nv_reservedSMEM_offset_0_alias:
	.zero		0
	.zero		64


//--------------------- .nv.shared._Z19insertionSortKernelPii --------------------------
	.section	.nv.shared._Z19insertionSortKernelPii,"aw",@nobits
	.sectionflags	@""
	.align	16
	.zero		1024


//--------------------- .nv.shared._Z15partitionKernelPiiiS_ --------------------------
	.section	.nv.shared._Z15partitionKernelPiiiS_,"aw",@nobits
	.sectionflags	@""
	.align	16
	.zero		1024


//--------------------- .nv.constant0._Z17bitonicSortKernelPiii --------------------------
	.section	.nv.constant0._Z17bitonicSortKernelPiii,"a",@progbits
	.sectionflags	@""
	.align	4
.nv.constant0._Z17bitonicSortKernelPiii:
	.zero		912


//--------------------- .nv.constant0._Z19insertionSortKernelPii --------------------------
	.section	.nv.constant0._Z19insertionSortKernelPii,"a",@progbits
	.sectionflags	@""
	.align	4
.nv.constant0._Z19insertionSortKernelPii:
	.zero		908


//--------------------- .nv.constant0._Z15partitionKernelPiiiS_ --------------------------
	.section	.nv.constant0._Z15partitionKernelPiiiS_,"a",@progbits
	.sectionflags	@""
	.align	4
.nv.constant0._Z15partitionKernelPiiiS_:
	.zero		920


//--------------------- SYMBOLS --------------------------

	.type		.nv.reservedSmem.offset0,@object
	.size		.nv.reservedSmem.offset0,0x4
	.type		.nv.reservedSmem.cap,@object
	.size		.nv.reservedSmem.cap,0x4
